//
// Generated by NVIDIA NVVM Compiler
//
// Compiler Build ID: CL-36424714
// Cuda compilation tools, release 13.0, V13.0.88
// Based on NVVM 20.0.0
//

.version 9.0
.target sm_100
.address_size 64

	// .globl	_Z13sumArrayOnGPUPfS_S_i

.visible .entry _Z13sumArrayOnGPUPfS_S_i(
	.param .u64 .ptr .align 1 _Z13sumArrayOnGPUPfS_S_i_param_0,
	.param .u64 .ptr .align 1 _Z13sumArrayOnGPUPfS_S_i_param_1,
	.param .u64 .ptr .align 1 _Z13sumArrayOnGPUPfS_S_i_param_2,
	.param .u32 _Z13sumArrayOnGPUPfS_S_i_param_3
)
{
	.reg .pred 	%p<2>;
	.reg .b32 	%r<6>;
	.reg .b32 	%f<4>;
	.reg .b64 	%rd<11>;

	ld.param.u64 	%rd1, [_Z13sumArrayOnGPUPfS_S_i_param_0];
	ld.param.u64 	%rd2, [_Z13sumArrayOnGPUPfS_S_i_param_1];
	ld.param.u64 	%rd3, [_Z13sumArrayOnGPUPfS_S_i_param_2];
	ld.param.u32 	%r2, [_Z13sumArrayOnGPUPfS_S_i_param_3];
	mov.u32 	%r3, %ctaid.x;
	mov.u32 	%r4, %ntid.x;
	mov.u32 	%r5, %tid.x;
	mad.lo.s32 	%r1, %r3, %r4, %r5;
	setp.ge.s32 	%p1, %r1, %r2;
	@%p1 bra 	$L__BB0_2;
	cvta.to.global.u64 	%rd4, %rd1;
	cvta.to.global.u64 	%rd5, %rd2;
	cvta.to.global.u64 	%rd6, %rd3;
	mul.wide.s32 	%rd7, %r1, 4;
	add.s64 	%rd8, %rd4, %rd7;
	ld.global.f32 	%f1, [%rd8];
	add.s64 	%rd9, %rd5, %rd7;
	ld.global.f32 	%f2, [%rd9];
	add.f32 	%f3, %f1, %f2;
	add.s64 	%rd10, %rd6, %rd7;
	st.global.f32 	[%rd10], %f3;
$L__BB0_2:
	ret;

}


// ===== COMPILED SASS (sm_100) =====

	.target	sm_100

	.elftype	@"ET_EXEC"


//--------------------- .note.nv.tkinfo           --------------------------
	.section	.note.nv.tkinfo,"",@"SHT_NOTE"
	.sectionflags	@"SHF_NOTE_NV_TKINFO"
	.tkinfo
        /*0018*/ 	.word	0x00000002
        /*0030*/ 	.string	""
        /*0030*/ 	.string	"ptxas"
        /*0030*/ 	.string	"Cuda compilation tools, release 13.0, V13.0.88"
        /*0030*/ 	.string	"Build cuda_13.0.r13.0/compiler.36424714_0"
        /*0030*/ 	.string	"-arch sm_100 -m 64 "



//--------------------- .note.nv.cuinfo           --------------------------
	.section	.note.nv.cuinfo,"",@"SHT_NOTE"
	.sectionflags	@"SHF_NOTE_NV_CUINFO"
        /*0018*/ 	.short	0x0002
        /*001a*/ 	.short	0x0064
        /*001c*/ 	.short	0x0082
	.zero		2


//--------------------- .nv.info                  --------------------------
	.section	.nv.info,"",@"SHT_CUDA_INFO"
	.align	4


	//----- nvinfo : EIATTR_REGCOUNT
	.align		4
        /*0000*/ 	.byte	0x04, 0x2f
        /*0002*/ 	.short	(.L_1 - .L_0)
	.align		4
.L_0:
        /*0004*/ 	.word	index@(_Z13sumArrayOnGPUPfS_S_i)
        /*0008*/ 	.word	0x0000000c


	//----- nvinfo : EIATTR_FRAME_SIZE
	.align		4
.L_1:
        /*000c*/ 	.byte	0x04, 0x11
        /*000e*/ 	.short	(.L_3 - .L_2)
	.align		4
.L_2:
        /*0010*/ 	.word	index@(_Z13sumArrayOnGPUPfS_S_i)
        /*0014*/ 	.word	0x00000000


	//----- nvinfo : EIATTR_MIN_STACK_SIZE
	.align		4
.L_3:
        /*0018*/ 	.byte	0x04, 0x12
        /*001a*/ 	.short	(.L_5 - .L_4)
	.align		4
.L_4:
        /*001c*/ 	.word	index@(_Z13sumArrayOnGPUPfS_S_i)
        /*0020*/ 	.word	0x00000000
.L_5:


//--------------------- .nv.compat                --------------------------
	.section	.nv.compat,"",@"SHT_CUDA_COMPAT_INFO"
	.align	4
        /*0000*/ 	.byte	0x02, 0x09, 0x00, 0x00, 0x02, 0x02, 0x01, 0x00, 0x02, 0x05, 0x05, 0x00, 0x03, 0x07, 0x01, 0x01
        /*0010*/ 	.byte	0x02, 0x03, 0x00, 0x00, 0x02, 0x06, 0x01, 0x00, 0x04, 0x0b, 0x08, 0x00, 0x09, 0x00, 0x00, 0x00
        /*0020*/ 	.byte	0x00, 0x00, 0x00, 0x00


//--------------------- .nv.info._Z13sumArrayOnGPUPfS_S_i --------------------------
	.section	.nv.info._Z13sumArrayOnGPUPfS_S_i,"",@"SHT_CUDA_INFO"
	.sectionflags	@""
	.align	4


	//----- nvinfo : EIATTR_CUDA_API_VERSION
	.align		4
        /*0000*/ 	.byte	0x04, 0x37
        /*0002*/ 	.short	(.L_7 - .L_6)
.L_6:
        /*0004*/ 	.word	0x00000082


	//----- nvinfo : EIATTR_KPARAM_INFO
	.align		4
.L_7:
        /*0008*/ 	.byte	0x04, 0x17
        /*000a*/ 	.short	(.L_9 - .L_8)
.L_8:
        /*000c*/ 	.word	0x00000000
        /*0010*/ 	.short	0x0003
        /*0012*/ 	.short	0x0018
        /*0014*/ 	.byte	0x00, 0xf0, 0x11, 0x00


	//----- nvinfo : EIATTR_KPARAM_INFO
	.align		4
.L_9:
        /*0018*/ 	.byte	0x04, 0x17
        /*001a*/ 	.short	(.L_11 - .L_10)
.L_10:
        /*001c*/ 	.word	0x00000000
        /*0020*/ 	.short	0x0002
        /*0022*/ 	.short	0x0010
        /*0024*/ 	.byte	0x00, 0xf5, 0x21, 0x00


	//----- nvinfo : EIATTR_KPARAM_INFO
	.align		4
.L_11:
        /*0028*/ 	.byte	0x04, 0x17
        /*002a*/ 	.short	(.L_13 - .L_12)
.L_12:
        /*002c*/ 	.word	0x00000000
        /*0030*/ 	.short	0x0001
        /*0032*/ 	.short	0x0008
        /*0034*/ 	.byte	0x00, 0xf5, 0x21, 0x00


	//----- nvinfo : EIATTR_KPARAM_INFO
	.align		4
.L_13:
        /*0038*/ 	.byte	0x04, 0x17
        /*003a*/ 	.short	(.L_15 - .L_14)
.L_14:
        /*003c*/ 	.word	0x00000000
        /*0040*/ 	.short	0x0000
        /*0042*/ 	.short	0x0000
        /*0044*/ 	.byte	0x00, 0xf5, 0x21, 0x00


	//----- nvinfo : EIATTR_SPARSE_MMA_MASK
	.align		4
.L_15:
        /*0048*/ 	.byte	0x03, 0x50
        /*004a*/ 	.short	0x0000


	//----- nvinfo : EIATTR_MAXREG_COUNT
	.align		4
        /*004c*/ 	.byte	0x03, 0x1b
        /*004e*/ 	.short	0x00ff


	//----- nvinfo : EIATTR_MERCURY_ISA_VERSION
	.align		4
        /*0050*/ 	.byte	0x03, 0x5f
        /*0052*/ 	.short	0x0101


	//----- nvinfo : EIATTR_VRC_CTA_INIT_COUNT
	.align		4
        /*0054*/ 	.byte	0x02, 0x4a
	.zero		1
	.zero		1


	//----- nvinfo : EIATTR_EXIT_INSTR_OFFSETS
	.align		4
        /*0058*/ 	.byte	0x04, 0x1c
        /*005a*/ 	.short	(.L_17 - .L_16)


	//   ....[0]....
.L_16:
        /*005c*/ 	.word	0x00000070


	//   ....[1]....
        /*0060*/ 	.word	0x00000130


	//----- nvinfo : EIATTR_CBANK_PARAM_SIZE
	.align		4
.L_17:
        /*0064*/ 	.byte	0x03, 0x19
        /*0066*/ 	.short	0x001c


	//----- nvinfo : EIATTR_PARAM_CBANK
	.align		4
        /*0068*/ 	.byte	0x04, 0x0a
        /*006a*/ 	.short	(.L_19 - .L_18)
	.align		4
.L_18:
        /*006c*/ 	.word	index@(.nv.constant0._Z13sumArrayOnGPUPfS_S_i)
        /*0070*/ 	.short	0x0380
        /*0072*/ 	.short	0x001c


	//----- nvinfo : EIATTR_SW_WAR
	.align		4
.L_19:
        /*0074*/ 	.byte	0x04, 0x36
        /*0076*/ 	.short	(.L_21 - .L_20)
.L_20:
        /*0078*/ 	.word	0x00000008
.L_21:


//--------------------- .nv.callgraph             --------------------------
	.section	.nv.callgraph,"",@"SHT_CUDA_CALLGRAPH"
	.align	4
	.sectionentsize	8
	.align		4
        /*0000*/ 	.word	0x00000000
	.align		4
        /*0004*/ 	.word	0xffffffff
	.align		4
        /*0008*/ 	.word	0x00000000
	.align		4
        /*000c*/ 	.word	0xfffffffe
	.align		4
        /*0010*/ 	.word	0x00000000
	.align		4
        /*0014*/ 	.word	0xfffffffd
	.align		4
        /*0018*/ 	.word	0x00000000
	.align		4
        /*001c*/ 	.word	0xfffffffc


//--------------------- .text._Z13sumArrayOnGPUPfS_S_i --------------------------
	.section	.text._Z13sumArrayOnGPUPfS_S_i,"ax",@progbits
	.align	128
        .global         _Z13sumArrayOnGPUPfS_S_i
        .type           _Z13sumArrayOnGPUPfS_S_i,@function
        .size           _Z13sumArrayOnGPUPfS_S_i,(.L_x_1 - _Z13sumArrayOnGPUPfS_S_i)
        .other          _Z13sumArrayOnGPUPfS_S_i,@"STO_CUDA_ENTRY STV_DEFAULT"
_Z13sumArrayOnGPUPfS_S_i:
.text._Z13sumArrayOnGPUPfS_S_i:
[----:B------:R-:W-:Y:S01]  /*0000*/  LDC R1, c[0x0][0x37c] ;  /* 0x0000df00ff017b82 */ /* 0x000fe20000000800 */
[----:B------:R-:W0:Y:S07]  /*0010*/  S2R R0, SR_TID.X ;  /* 0x0000000000007919 */ /* 0x000e2e0000002100 */
[----:B------:R-:W0:Y:S01]  /*0020*/  S2UR UR4, SR_CTAID.X ;  /* 0x00000000000479c3 */ /* 0x000e220000002500 */
[----:B------:R-:W1:Y:S07]  /*0030*/  LDCU UR5, c[0x0][0x398] ;  /* 0x00007300ff0577ac */ /* 0x000e6e0008000800 */
[----:B------:R-:W0:Y:S02]  /*0040*/  LDC R9, c[0x0][0x360] ;  /* 0x0000d800ff097b82 */ /* 0x000e240000000800 */
[----:B0-----:R-:W-:-:S05]  /*0050*/  IMAD R9, R9, UR4, R0 ;  /* 0x0000000409097c24 */ /* 0x001fca000f8e0200 */
[----:B-1----:R-:W-:-:S13]  /*0060*/  ISETP.GE.AND P0, PT, R9, UR5, PT ;  /* 0x0000000509007c0c */ /* 0x002fda000bf06270 */
[----:B------:R-:W-:Y:S05]  /*0070*/  @P0 EXIT ;  /* 0x000000000000094d */ /* 0x000fea0003800000 */
[----:B------:R-:W0:Y:S01]  /*0080*/  LDC.64 R2, c[0x0][0x380] ;  /* 0x0000e000ff027b82 */ /* 0x000e220000000a00 */
[----:B------:R-:W1:Y:S07]  /*0090*/  LDCU.64 UR4, c[0x0][0x358] ;  /* 0x00006b00ff0477ac */ /* 0x000e6e0008000a00 */
[----:B------:R-:W2:Y:S08]  /*00a0*/  LDC.64 R4, c[0x0][0x388] ;  /* 0x0000e200ff047b82 */ /* 0x000eb00000000a00 */
[----:B------:R-:W3:Y:S01]  /*00b0*/  LDC.64 R6, c[0x0][0x390] ;  /* 0x0000e400ff067b82 */ /* 0x000ee20000000a00 */
[----:B0-----:R-:W-:-:S06]  /*00c0*/  IMAD.WIDE R2, R9, 0x4, R2 ;  /* 0x0000000409027825 */ /* 0x001fcc00078e0202 */
[----:B-1----:R-:W4:Y:S01]  /*00d0*/  LDG.E R2, desc[UR4][R2.64] ;  /* 0x0000000402027981 */ /* 0x002f22000c1e1900 */
[----:B--2---:R-:W-:-:S06]  /*00e0*/  IMAD.WIDE R4, R9, 0x4, R4 ;  /* 0x0000000409047825 */ /* 0x004fcc00078e0204 */
[----:B------:R-:W4:Y:S01]  /*00f0*/  LDG.E R5, desc[UR4][R4.64] ;  /* 0x0000000404057981 */ /* 0x000f22000c1e1900 */
[----:B---3--:R-:W-:-:S04]  /*0100*/  IMAD.WIDE R6, R9, 0x4, R6 ;  /* 0x0000000409067825 */ /* 0x008fc800078e0206 */
[----:B----4-:R-:W-:-:S05]  /*0110*/  FADD R9, R2, R5 ;  /* 0x0000000502097221 */ /* 0x010fca0000000000 */
[----:B------:R-:W-:Y:S01]  /*0120*/  STG.E desc[UR4][R6.64], R9 ;  /* 0x0000000906007986 */ /* 0x000fe2000c101904 */
[----:B------:R-:W-:Y:S05]  /*0130*/  EXIT ;  /* 0x000000000000794d */ /* 0x000fea0003800000 */
.L_x_0:
[----:B------:R-:W-:-:S00]  /*0140*/  BRA `(.L_x_0) ;  /* 0xfffffffc00fc7947 */ /* 0x000fc0000383ffff */
[----:B------:R-:W-:-:S00]  /*0150*/  NOP ;  /* 0x0000000000007918 */ /* 0x000fc00000000000 */
        /* <DEDUP_REMOVED lines=10> */
.L_x_1:


//--------------------- .nv.shared.reserved.0     --------------------------
	.section	.nv.shared.reserved.0,"aw",@nobits
	.weak		__nv_reservedSMEM_offset_0_alias
	.size		__nv_reservedSMEM_offset_0_alias, 0, 64
	.other		__nv_reservedSMEM_offset_0_alias,@"STO_CUDA_RESERVED_SHARED STV_DEFAULT"
__nv_reservedSMEM_offset_0_alias:
	.zero		0
	.zero		64


//--------------------- .nv.constant0._Z13sumArrayOnGPUPfS_S_i --------------------------
	.section	.nv.constant0._Z13sumArrayOnGPUPfS_S_i,"a",@progbits
	.sectionflags	@""
	.align	4
.nv.constant0._Z13sumArrayOnGPUPfS_S_i:
	.zero		924


//--------------------- SYMBOLS --------------------------

	.type		.nv.reservedSmem.offset0,@object
	.size		.nv.reservedSmem.offset0,0x4
